//
// Generated by NVIDIA NVVM Compiler
//
// Compiler Build ID: CL-36424714
// Cuda compilation tools, release 13.0, V13.0.88
// Based on NVVM 20.0.0
//

.version 9.0
.target sm_100
.address_size 64

	// .globl	_Z14adjust_hue_hwciiPhS_

.visible .entry _Z14adjust_hue_hwciiPhS_(
	.param .u32 _Z14adjust_hue_hwciiPhS__param_0,
	.param .u32 _Z14adjust_hue_hwciiPhS__param_1,
	.param .u64 .ptr .align 1 _Z14adjust_hue_hwciiPhS__param_2,
	.param .u64 .ptr .align 1 _Z14adjust_hue_hwciiPhS__param_3
)
{
	.reg .pred 	%p<56>;
	.reg .b16 	%rs<4>;
	.reg .b32 	%r<47>;
	.reg .b32 	%f<115>;
	.reg .b64 	%rd<9>;
	.reg .b64 	%fd<6>;

	ld.param.u32 	%r18, [_Z14adjust_hue_hwciiPhS__param_0];
	ld.param.u32 	%r19, [_Z14adjust_hue_hwciiPhS__param_1];
	ld.param.u64 	%rd1, [_Z14adjust_hue_hwciiPhS__param_2];
	ld.param.u64 	%rd2, [_Z14adjust_hue_hwciiPhS__param_3];
	mov.u32 	%r20, %ntid.x;
	mov.u32 	%r21, %ctaid.x;
	mov.u32 	%r22, %tid.x;
	mad.lo.s32 	%r23, %r20, %r21, %r22;
	mul.lo.s32 	%r1, %r23, 3;
	mul.lo.s32 	%r24, %r18, %r19;
	mul.lo.s32 	%r25, %r24, 3;
	setp.gt.s32 	%p1, %r1, %r25;
	@%p1 bra 	$L__BB0_30;
	cvta.to.global.u64 	%rd3, %rd1;
	cvt.s64.s32 	%rd4, %r1;
	add.s64 	%rd5, %rd3, %rd4;
	ld.global.u8 	%rs1, [%rd5];
	cvt.rn.f32.u16 	%f1, %rs1;
	ld.global.u8 	%rs2, [%rd5+1];
	cvt.rn.f32.u16 	%f2, %rs2;
	ld.global.u8 	%rs3, [%rd5+2];
	cvt.rn.f32.u16 	%f3, %rs3;
	max.f32 	%f38, %f2, %f3;
	max.f32 	%f4, %f1, %f38;
	min.f32 	%f39, %f2, %f3;
	min.f32 	%f40, %f1, %f39;
	sub.f32 	%f5, %f4, %f40;
	setp.leu.f32 	%p2, %f5, 0f00000000;
	mov.f32 	%f111, 0f00000000;
	@%p2 bra 	$L__BB0_18;
	setp.neu.f32 	%p3, %f4, %f1;
	@%p3 bra 	$L__BB0_15;
	sub.f32 	%f45, %f2, %f3;
	div.rn.f32 	%f6, %f45, %f5;
	abs.f32 	%f110, %f6;
	setp.lt.f32 	%p5, %f110, 0f40C00000;
	@%p5 bra 	$L__BB0_14;
	setp.gtu.f32 	%p6, %f110, 0f4C400000;
	@%p6 bra 	$L__BB0_11;
	mov.f32 	%f46, 0f40C00000;
	div.approx.f32 	%f47, %f110, %f46;
	cvt.rzi.f32.f32 	%f108, %f47;
	fma.rn.f32 	%f9, %f108, 0fC0C00000, %f110;
	mov.b32 	%r2, %f9;
	setp.lt.u32 	%p7, %r2, 1086324736;
	@%p7 bra 	$L__BB0_10;
	setp.lt.u32 	%p8, %r2, -2147483647;
	@%p8 bra 	$L__BB0_8;
	add.f32 	%f51, %f108, 0fBF800000;
	setp.lt.f32 	%p11, %f9, 0fC0C00000;
	add.f32 	%f52, %f51, 0fBF800000;
	selp.f32 	%f108, %f52, %f51, %p11;
	bra.uni 	$L__BB0_10;
$L__BB0_8:
	add.f32 	%f108, %f108, 0f3F800000;
	setp.ltu.f32 	%p9, %f9, 0f41400000;
	@%p9 bra 	$L__BB0_10;
	add.f32 	%f48, %f108, 0f3F800000;
	fma.rn.f32 	%f49, 0f40C00000, 0fC0400000, %f9;
	setp.ge.f32 	%p10, %f49, 0f00000000;
	add.f32 	%f50, %f48, 0f3F800000;
	selp.f32 	%f108, %f50, %f48, %p10;
$L__BB0_10:
	fma.rn.f32 	%f110, %f108, 0fC0C00000, %f110;
	bra.uni 	$L__BB0_14;
$L__BB0_11:
	mov.b32 	%r3, %f110;
	and.b32  	%r26, %r3, 8388607;
	or.b32  	%r43, %r26, 1065353216;
	mov.b32 	%f109, %r43;
	and.b32  	%r27, %r3, -8388608;
	add.s32 	%r44, %r27, -1082130432;
	setp.eq.s32 	%p12, %r44, 0;
	@%p12 bra 	$L__BB0_13;
$L__BB0_12:
	min.u32 	%r28, %r44, 192937984;
	add.s32 	%r29, %r43, %r28;
	mov.b32 	%f53, %r29;
	mul.f32 	%f54, %f53, 0f3F2AAAAB;
	fma.rn.f32 	%f55, %f54, 0fBFC00000, %f53;
	fma.rn.f32 	%f56, %f55, 0f3F2AAAAB, %f54;
	fma.rn.f32 	%f57, %f56, 0fBFC00000, %f53;
	mov.f32 	%f58, 0f3F2AAAAB;
	fma.rz.f32 	%f59, %f57, %f58, %f56;
	cvt.rzi.f32.f32 	%f60, %f59;
	fma.rn.f32 	%f109, %f60, 0fBFC00000, %f53;
	sub.s32 	%r44, %r44, %r28;
	mov.b32 	%r43, %f109;
	setp.ne.s32 	%p13, %r44, 0;
	setp.ne.s32 	%p14, %r43, 0;
	and.pred  	%p15, %p13, %p14;
	@%p15 bra 	$L__BB0_12;
$L__BB0_13:
	setp.gt.u32 	%p16, %r3, 2139095039;
	selp.f32 	%f62, 0f7FFFFFFF, 0f4C000000, %p16;
	mul.f32 	%f63, %f109, 0f34000000;
	mul.f32 	%f110, %f62, %f63;
$L__BB0_14:
	abs.f32 	%f64, %f110;
	setp.nan.f32 	%p17, %f64, %f64;
	copysign.f32 	%f65, %f6, %f110;
	selp.f32 	%f111, %f110, %f65, %p17;
	bra.uni 	$L__BB0_18;
$L__BB0_15:
	setp.neu.f32 	%p4, %f4, %f2;
	@%p4 bra 	$L__BB0_17;
	sub.f32 	%f43, %f3, %f1;
	div.rn.f32 	%f44, %f43, %f5;
	add.f32 	%f111, %f44, 0f40000000;
	bra.uni 	$L__BB0_18;
$L__BB0_17:
	sub.f32 	%f41, %f1, %f2;
	div.rn.f32 	%f42, %f41, %f5;
	add.f32 	%f111, %f42, 0f40800000;
$L__BB0_18:
	abs.f32 	%f114, %f111;
	setp.lt.f32 	%p18, %f114, 0f40000000;
	@%p18 bra 	$L__BB0_29;
	setp.gtu.f32 	%p19, %f114, 0f4B800000;
	@%p19 bra 	$L__BB0_26;
	mov.f32 	%f66, 0f40000000;
	div.approx.f32 	%f67, %f114, %f66;
	cvt.rzi.f32.f32 	%f112, %f67;
	fma.rn.f32 	%f26, %f112, 0fC0000000, %f114;
	mov.b32 	%r10, %f26;
	setp.lt.u32 	%p20, %r10, 1073741824;
	@%p20 bra 	$L__BB0_25;
	setp.lt.u32 	%p21, %r10, -2147483647;
	@%p21 bra 	$L__BB0_23;
	add.f32 	%f71, %f112, 0fBF800000;
	setp.lt.f32 	%p24, %f26, 0fC0000000;
	add.f32 	%f72, %f71, 0fBF800000;
	selp.f32 	%f112, %f72, %f71, %p24;
	bra.uni 	$L__BB0_25;
$L__BB0_23:
	add.f32 	%f112, %f112, 0f3F800000;
	setp.ltu.f32 	%p22, %f26, 0f40800000;
	@%p22 bra 	$L__BB0_25;
	add.f32 	%f68, %f112, 0f3F800000;
	fma.rn.f32 	%f69, 0f40000000, 0fC0400000, %f26;
	setp.ge.f32 	%p23, %f69, 0f00000000;
	add.f32 	%f70, %f68, 0f3F800000;
	selp.f32 	%f112, %f70, %f68, %p23;
$L__BB0_25:
	fma.rn.f32 	%f114, %f112, 0fC0000000, %f114;
	bra.uni 	$L__BB0_29;
$L__BB0_26:
	mov.b32 	%r11, %f114;
	and.b32  	%r30, %r11, 8388607;
	or.b32  	%r45, %r30, 1065353216;
	mov.b32 	%f113, %r45;
	and.b32  	%r31, %r11, -8388608;
	add.s32 	%r46, %r31, -1073741824;
	setp.eq.s32 	%p25, %r46, 0;
	@%p25 bra 	$L__BB0_28;
$L__BB0_27:
	min.u32 	%r32, %r46, 192937984;
	add.s32 	%r33, %r45, %r32;
	mov.b32 	%f73, %r33;
	sub.f32 	%f74, %f73, %f73;
	add.f32 	%f75, %f74, %f73;
	sub.f32 	%f76, %f73, %f75;
	mov.f32 	%f77, 0f3F800000;
	fma.rz.f32 	%f78, %f76, %f77, %f75;
	cvt.rzi.f32.f32 	%f79, %f78;
	sub.f32 	%f113, %f73, %f79;
	sub.s32 	%r46, %r46, %r32;
	mov.b32 	%r45, %f113;
	setp.ne.s32 	%p26, %r46, 0;
	setp.ne.s32 	%p27, %r45, 0;
	and.pred  	%p28, %p26, %p27;
	@%p28 bra 	$L__BB0_27;
$L__BB0_28:
	setp.gt.u32 	%p29, %r11, 2139095039;
	selp.f32 	%f81, 0f7FFFFFFF, 0f4B800000, %p29;
	mul.f32 	%f82, %f113, 0f34000000;
	mul.f32 	%f114, %f81, %f82;
$L__BB0_29:
	div.rn.f32 	%f83, %f5, %f4;
	setp.gt.f32 	%p30, %f4, 0f00000000;
	selp.f32 	%f84, %f83, 0f00000000, %p30;
	mul.f32 	%f85, %f4, %f84;
	cvt.s64.s32 	%rd6, %r1;
	abs.f32 	%f86, %f114;
	setp.nan.f32 	%p31, %f86, %f86;
	copysign.f32 	%f87, %f111, %f114;
	selp.f32 	%f88, %f114, %f87, %p31;
	add.f32 	%f89, %f88, 0fBF800000;
	abs.f32 	%f90, %f89;
	cvt.f64.f32 	%fd1, %f90;
	mov.f64 	%fd2, 0d3FF0000000000000;
	sub.f64 	%fd3, %fd2, %fd1;
	cvt.f64.f32 	%fd4, %f5;
	mul.f64 	%fd5, %fd3, %fd4;
	cvt.rn.f32.f64 	%f91, %fd5;
	sub.f32 	%f92, %f4, %f5;
	setp.ge.f32 	%p32, %f111, 0f00000000;
	setp.lt.f32 	%p33, %f111, 0f3F800000;
	and.pred  	%p34, %p32, %p33;
	setp.ge.f32 	%p35, %f111, 0f3F800000;
	setp.lt.f32 	%p36, %f111, 0f40000000;
	and.pred  	%p37, %p35, %p36;
	setp.ge.f32 	%p38, %f111, 0f40000000;
	setp.lt.f32 	%p39, %f111, 0f40400000;
	and.pred  	%p40, %p38, %p39;
	setp.ge.f32 	%p41, %f111, 0f40400000;
	setp.lt.f32 	%p42, %f111, 0f40800000;
	and.pred  	%p43, %p41, %p42;
	setp.ge.f32 	%p44, %f111, 0f40800000;
	setp.lt.f32 	%p45, %f111, 0f40A00000;
	and.pred  	%p46, %p44, %p45;
	setp.ge.f32 	%p47, %f111, 0f40A00000;
	setp.lt.f32 	%p48, %f111, 0f40C00000;
	and.pred  	%p49, %p47, %p48;
	or.pred  	%p50, %p34, %p49;
	or.pred  	%p51, %p37, %p46;
	selp.u32 	%r34, 1, 0, %p50;
	cvt.rn.f32.u32 	%f93, %r34;
	selp.u32 	%r35, 1, 0, %p51;
	cvt.rn.f32.u32 	%f94, %r35;
	mul.f32 	%f95, %f94, %f91;
	fma.rn.f32 	%f96, %f85, %f93, %f95;
	add.f32 	%f97, %f92, %f96;
	cvt.rzi.u32.f32 	%r36, %f97;
	or.pred  	%p52, %p37, %p40;
	or.pred  	%p53, %p34, %p43;
	selp.u32 	%r37, 1, 0, %p52;
	cvt.rn.f32.u32 	%f98, %r37;
	selp.u32 	%r38, 1, 0, %p53;
	cvt.rn.f32.u32 	%f99, %r38;
	mul.f32 	%f100, %f99, %f91;
	fma.rn.f32 	%f101, %f85, %f98, %f100;
	add.f32 	%f102, %f92, %f101;
	cvt.rzi.u32.f32 	%r39, %f102;
	or.pred  	%p54, %p43, %p46;
	or.pred  	%p55, %p40, %p49;
	selp.u32 	%r40, 1, 0, %p54;
	cvt.rn.f32.u32 	%f103, %r40;
	selp.u32 	%r41, 1, 0, %p55;
	cvt.rn.f32.u32 	%f104, %r41;
	mul.f32 	%f105, %f104, %f91;
	fma.rn.f32 	%f106, %f85, %f103, %f105;
	add.f32 	%f107, %f92, %f106;
	cvt.rzi.u32.f32 	%r42, %f107;
	cvta.to.global.u64 	%rd7, %rd2;
	add.s64 	%rd8, %rd7, %rd6;
	st.global.u8 	[%rd8], %r36;
	st.global.u8 	[%rd8+1], %r39;
	st.global.u8 	[%rd8+2], %r42;
$L__BB0_30:
	ret;

}


// ===== COMPILED SASS (sm_100) =====

	.target	sm_100

	.elftype	@"ET_EXEC"


//--------------------- .note.nv.tkinfo           --------------------------
	.section	.note.nv.tkinfo,"",@"SHT_NOTE"
	.sectionflags	@"SHF_NOTE_NV_TKINFO"
	.tkinfo
        /*0018*/ 	.word	0x00000002
        /*0030*/ 	.string	""
        /*0030*/ 	.string	"ptxas"
        /*0030*/ 	.string	"Cuda compilation tools, release 13.0, V13.0.88"
        /*0030*/ 	.string	"Build cuda_13.0.r13.0/compiler.36424714_0"
        /*0030*/ 	.string	"-arch sm_100 -m 64 "



//--------------------- .note.nv.cuinfo           --------------------------
	.section	.note.nv.cuinfo,"",@"SHT_NOTE"
	.sectionflags	@"SHF_NOTE_NV_CUINFO"
        /*0018*/ 	.short	0x0002
        /*001a*/ 	.short	0x0064
        /*001c*/ 	.short	0x0082
	.zero		2


//--------------------- .nv.info                  --------------------------
	.section	.nv.info,"",@"SHT_CUDA_INFO"
	.align	4


	//----- nvinfo : EIATTR_REGCOUNT
	.align		4
        /*0000*/ 	.byte	0x04, 0x2f
        /*0002*/ 	.short	(.L_1 - .L_0)
	.align		4
.L_0:
        /*0004*/ 	.word	index@(_Z14adjust_hue_hwciiPhS_)
        /*0008*/ 	.word	0x00000014


	//----- nvinfo : EIATTR_FRAME_SIZE
	.align		4
.L_1:
        /*000c*/ 	.byte	0x04, 0x11
        /*000e*/ 	.short	(.L_3 - .L_2)
	.align		4
.L_2:
        /*0010*/ 	.word	index@($__internal_0_$__cuda_sm3x_div_rn_noftz_f32_slowpath)
        /*0014*/ 	.word	0x00000000


	//----- nvinfo : EIATTR_FRAME_SIZE
	.align		4
.L_3:
        /*0018*/ 	.byte	0x04, 0x11
        /*001a*/ 	.short	(.L_5 - .L_4)
	.align		4
.L_4:
        /*001c*/ 	.word	index@(_Z14adjust_hue_hwciiPhS_)
        /*0020*/ 	.word	0x00000000


	//----- nvinfo : EIATTR_MIN_STACK_SIZE
	.align		4
.L_5:
        /*0024*/ 	.byte	0x04, 0x12
        /*0026*/ 	.short	(.L_7 - .L_6)
	.align		4
.L_6:
        /*0028*/ 	.word	index@(_Z14adjust_hue_hwciiPhS_)
        /*002c*/ 	.word	0x00000000
.L_7:


//--------------------- .nv.compat                --------------------------
	.section	.nv.compat,"",@"SHT_CUDA_COMPAT_INFO"
	.align	4
        /*0000*/ 	.byte	0x02, 0x09, 0x00, 0x00, 0x02, 0x02, 0x01, 0x00, 0x02, 0x05, 0x05, 0x00, 0x03, 0x07, 0x01, 0x01
        /*0010*/ 	.byte	0x02, 0x03, 0x00, 0x00, 0x02, 0x06, 0x01, 0x00, 0x04, 0x0b, 0x08, 0x00, 0x01, 0x00, 0x00, 0x00
        /*0020*/ 	.byte	0x00, 0x00, 0x00, 0x00


//--------------------- .nv.info._Z14adjust_hue_hwciiPhS_ --------------------------
	.section	.nv.info._Z14adjust_hue_hwciiPhS_,"",@"SHT_CUDA_INFO"
	.sectionflags	@""
	.align	4


	//----- nvinfo : EIATTR_CUDA_API_VERSION
	.align		4
        /*0000*/ 	.byte	0x04, 0x37
        /*0002*/ 	.short	(.L_9 - .L_8)
.L_8:
        /*0004*/ 	.word	0x00000082


	//----- nvinfo : EIATTR_KPARAM_INFO
	.align		4
.L_9:
        /*0008*/ 	.byte	0x04, 0x17
        /*000a*/ 	.short	(.L_11 - .L_10)
.L_10:
        /*000c*/ 	.word	0x00000000
        /*0010*/ 	.short	0x0003
        /*0012*/ 	.short	0x0010
        /*0014*/ 	.byte	0x00, 0xf5, 0x21, 0x00


	//----- nvinfo : EIATTR_KPARAM_INFO
	.align		4
.L_11:
        /*0018*/ 	.byte	0x04, 0x17
        /*001a*/ 	.short	(.L_13 - .L_12)
.L_12:
        /*001c*/ 	.word	0x00000000
        /*0020*/ 	.short	0x0002
        /*0022*/ 	.short	0x0008
        /*0024*/ 	.byte	0x00, 0xf5, 0x21, 0x00


	//----- nvinfo : EIATTR_KPARAM_INFO
	.align		4
.L_13:
        /*0028*/ 	.byte	0x04, 0x17
        /*002a*/ 	.short	(.L_15 - .L_14)
.L_14:
        /*002c*/ 	.word	0x00000000
        /*0030*/ 	.short	0x0001
        /*0032*/ 	.short	0x0004
        /*0034*/ 	.byte	0x00, 0xf0, 0x11, 0x00


	//----- nvinfo : EIATTR_KPARAM_INFO
	.align		4
.L_15:
        /*0038*/ 	.byte	0x04, 0x17
        /*003a*/ 	.short	(.L_17 - .L_16)
.L_16:
        /*003c*/ 	.word	0x00000000
        /*0040*/ 	.short	0x0000
        /*0042*/ 	.short	0x0000
        /*0044*/ 	.byte	0x00, 0xf0, 0x11, 0x00


	//----- nvinfo : EIATTR_SPARSE_MMA_MASK
	.align		4
.L_17:
        /*0048*/ 	.byte	0x03, 0x50
        /*004a*/ 	.short	0x0000


	//----- nvinfo : EIATTR_MAXREG_COUNT
	.align		4
        /*004c*/ 	.byte	0x03, 0x1b
        /*004e*/ 	.short	0x00ff


	//----- nvinfo : EIATTR_MERCURY_ISA_VERSION
	.align		4
        /*0050*/ 	.byte	0x03, 0x5f
        /*0052*/ 	.short	0x0101


	//----- nvinfo : EIATTR_VRC_CTA_INIT_COUNT
	.align		4
        /*0054*/ 	.byte	0x02, 0x4a
	.zero		1
	.zero		1


	//----- nvinfo : EIATTR_EXIT_INSTR_OFFSETS
	.align		4
        /*0058*/ 	.byte	0x04, 0x1c
        /*005a*/ 	.short	(.L_19 - .L_18)


	//   ....[0]....
.L_18:
        /*005c*/ 	.word	0x000000a0


	//   ....[1]....
        /*0060*/ 	.word	0x000010f0


	//----- nvinfo : EIATTR_CRS_STACK_SIZE
	.align		4
.L_19:
        /*0064*/ 	.byte	0x04, 0x1e
        /*0066*/ 	.short	(.L_21 - .L_20)
.L_20:
        /*0068*/ 	.word	0x00000000


	//----- nvinfo : EIATTR_CBANK_PARAM_SIZE
	.align		4
.L_21:
        /*006c*/ 	.byte	0x03, 0x19
        /*006e*/ 	.short	0x0018


	//----- nvinfo : EIATTR_PARAM_CBANK
	.align		4
        /*0070*/ 	.byte	0x04, 0x0a
        /*0072*/ 	.short	(.L_23 - .L_22)
	.align		4
.L_22:
        /*0074*/ 	.word	index@(.nv.constant0._Z14adjust_hue_hwciiPhS_)
        /*0078*/ 	.short	0x0380
        /*007a*/ 	.short	0x0018


	//----- nvinfo : EIATTR_SW_WAR
	.align		4
.L_23:
        /*007c*/ 	.byte	0x04, 0x36
        /*007e*/ 	.short	(.L_25 - .L_24)
.L_24:
        /*0080*/ 	.word	0x00000008
.L_25:


//--------------------- .nv.callgraph             --------------------------
	.section	.nv.callgraph,"",@"SHT_CUDA_CALLGRAPH"
	.align	4
	.sectionentsize	8
	.align		4
        /*0000*/ 	.word	0x00000000
	.align		4
        /*0004*/ 	.word	0xffffffff
	.align		4
        /*0008*/ 	.word	0x00000000
	.align		4
        /*000c*/ 	.word	0xfffffffe
	.align		4
        /*0010*/ 	.word	0x00000000
	.align		4
        /*0014*/ 	.word	0xfffffffd
	.align		4
        /*0018*/ 	.word	0x00000000
	.align		4
        /*001c*/ 	.word	0xfffffffc


//--------------------- .text._Z14adjust_hue_hwciiPhS_ --------------------------
	.section	.text._Z14adjust_hue_hwciiPhS_,"ax",@progbits
	.align	128
        .global         _Z14adjust_hue_hwciiPhS_
        .type           _Z14adjust_hue_hwciiPhS_,@function
        .size           _Z14adjust_hue_hwciiPhS_,(.L_x_40 - _Z14adjust_hue_hwciiPhS_)
        .other          _Z14adjust_hue_hwciiPhS_,@"STO_CUDA_ENTRY STV_DEFAULT"
_Z14adjust_hue_hwciiPhS_:
.text._Z14adjust_hue_hwciiPhS_:
[----:B------:R-:W-:Y:S01]  /*0000*/  LDC R1, c[0x0][0x37c] ;  /* 0x0000df00ff017b82 */ /* 0x000fe20000000800 */
[----:B------:R-:W0:Y:S01]  /*0010*/  S2R R4, SR_CTAID.X ;  /* 0x0000000000047919 */ /* 0x000e220000002500 */
[----:B------:R-:W1:Y:S01]  /*0020*/  LDCU.64 UR4, c[0x0][0x380] ;  /* 0x00007000ff0477ac */ /* 0x000e620008000a00 */
[----:B------:R-:W0:Y:S01]  /*0030*/  S2R R3, SR_TID.X ;  /* 0x0000000000037919 */ /* 0x000e220000002100 */
[----:B------:R-:W0:Y:S01]  /*0040*/  LDCU UR6, c[0x0][0x360] ;  /* 0x00006c00ff0677ac */ /* 0x000e220008000800 */
[----:B-1----:R-:W-:-:S04]  /*0050*/  UIMAD UR4, UR4, UR5, URZ ;  /* 0x00000005040472a4 */ /* 0x002fc8000f8e02ff */
[----:B------:R-:W-:Y:S01]  /*0060*/  UIMAD UR4, UR4, 0x3, URZ ;  /* 0x00000003040478a4 */ /* 0x000fe2000f8e02ff */
[----:B0-----:R-:W-:-:S04]  /*0070*/  IMAD R4, R4, UR6, R3 ;  /* 0x0000000604047c24 */ /* 0x001fc8000f8e0203 */
[----:B------:R-:W-:-:S05]  /*0080*/  IMAD R4, R4, 0x3, RZ ;  /* 0x0000000304047824 */ /* 0x000fca00078e02ff */
[----:B------:R-:W-:-:S13]  /*0090*/  ISETP.GT.AND P0, PT, R4, UR4, PT ;  /* 0x0000000404007c0c */ /* 0x000fda000bf04270 */
[----:B------:R-:W-:Y:S05]  /*00a0*/  @P0 EXIT ;  /* 0x000000000000094d */ /* 0x000fea0003800000 */
[----:B------:R-:W0:Y:S01]  /*00b0*/  LDCU.64 UR6, c[0x0][0x388] ;  /* 0x00007100ff0677ac */ /* 0x000e220008000a00 */
[----:B------:R-:W1:Y:S01]  /*00c0*/  LDCU.64 UR4, c[0x0][0x358] ;  /* 0x00006b00ff0477ac */ /* 0x000e620008000a00 */
[----:B0-----:R-:W-:-:S04]  /*00d0*/  IADD3 R2, P0, PT, R4, UR6, RZ ;  /* 0x0000000604027c10 */ /* 0x001fc8000ff1e0ff */
[----:B------:R-:W-:-:S05]  /*00e0*/  LEA.HI.X.SX32 R3, R4, UR7, 0x1, P0 ;  /* 0x0000000704037c11 */ /* 0x000fca00080f0eff */
[----:B-1----:R-:W2:Y:S04]  /*00f0*/  LDG.E.U8 R0, desc[UR4][R2.64] ;  /* 0x0000000402007981 */ /* 0x002ea8000c1e1100 */
[----:B------:R-:W3:Y:S04]  /*0100*/  LDG.E.U8 R5, desc[UR4][R2.64+0x1] ;  /* 0x0000010402057981 */ /* 0x000ee8000c1e1100 */
[----:B------:R-:W4:Y:S01]  /*0110*/  LDG.E.U8 R6, desc[UR4][R2.64+0x2] ;  /* 0x0000020402067981 */ /* 0x000f22000c1e1100 */
[----:B------:R-:W-:Y:S01]  /*0120*/  BSSY.RECONVERGENT B0, `(.L_x_0) ;  /* 0x0000079000007945 */ /* 0x000fe20003800200 */
[----:B--2---:R-:W-:-:S02]  /*0130*/  I2FP.F32.U32 R8, R0 ;  /* 0x0000000000087245 */ /* 0x004fc40000201000 */
[----:B---3--:R-:W-:Y:S02]  /*0140*/  I2FP.F32.U32 R7, R5 ;  /* 0x0000000500077245 */ /* 0x008fe40000201000 */
[----:B----4-:R-:W-:Y:S01]  /*0150*/  I2FP.F32.U32 R9, R6 ;  /* 0x0000000600097245 */ /* 0x010fe20000201000 */
[----:B------:R-:W-:-:S03]  /*0160*/  IMAD.MOV.U32 R6, RZ, RZ, RZ ;  /* 0x000000ffff067224 */ /* 0x000fc600078e00ff */
[CCC-:B------:R-:W-:Y:S02]  /*0170*/  FMNMX3 R5, R7.reuse, R9.reuse, R8.reuse, !PT ;  /* 0x0000000907057276 */ /* 0x1c0fe40007800008 */
[----:B------:R-:W-:-:S04]  /*0180*/  FMNMX3 R0, R7, R9, R8, PT ;  /* 0x0000000907007276 */ /* 0x000fc80003800008 */
[C---:B------:R-:W-:Y:S01]  /*0190*/  FSETP.GT.AND P0, PT, R5.reuse, R0, PT ;  /* 0x000000000500720b */ /* 0x040fe20003f04000 */
[----:B------:R-:W-:-:S12]  /*01a0*/  FADD R0, R5, -R0 ;  /* 0x8000000005007221 */ /* 0x000fd80000000000 */
[----:B------:R-:W-:Y:S05]  /*01b0*/  @!P0 BRA `(.L_x_1) ;  /* 0x0000000400bc8947 */ /* 0x000fea0003800000 */
[----:B------:R-:W-:-:S13]  /*01c0*/  FSETP.NEU.AND P0, PT, R5, R8, PT ;  /* 0x000000080500720b */ /* 0x000fda0003f0d000 */
[----:B------:R-:W-:Y:S05]  /*01d0*/  @P0 BRA `(.L_x_2) ;  /* 0x0000000400280947 */ /* 0x000fea0003800000 */
[----:B------:R-:W0:Y:S01]  /*01e0*/  MUFU.RCP R11, R0 ;  /* 0x00000000000b7308 */ /* 0x000e220000001000 */
[----:B------:R-:W-:Y:S01]  /*01f0*/  FADD R3, R7, -R9 ;  /* 0x8000000907037221 */ /* 0x000fe20000000000 */
[----:B------:R-:W-:Y:S06]  /*0200*/  BSSY.RECONVERGENT B1, `(.L_x_3) ;  /* 0x000000b000017945 */ /* 0x000fec0003800200 */
[----:B------:R-:W1:Y:S01]  /*0210*/  FCHK P0, R3, R0 ;  /* 0x0000000003007302 */ /* 0x000e620000000000 */
[----:B0-----:R-:W-:-:S04]  /*0220*/  FFMA R2, -R0, R11, 1 ;  /* 0x3f80000000027423 */ /* 0x001fc8000000010b */
[----:B------:R-:W-:-:S04]  /*0230*/  FFMA R2, R11, R2, R11 ;  /* 0x000000020b027223 */ /* 0x000fc8000000000b */
[----:B------:R-:W-:-:S04]  /*0240*/  FFMA R7, R3, R2, RZ ;  /* 0x0000000203077223 */ /* 0x000fc800000000ff */
[----:B------:R-:W-:-:S04]  /*0250*/  FFMA R6, -R0, R7, R3 ;  /* 0x0000000700067223 */ /* 0x000fc80000000103 */
[----:B------:R-:W-:Y:S01]  /*0260*/  FFMA R2, R2, R6, R7 ;  /* 0x0000000602027223 */ /* 0x000fe20000000007 */
[----:B-1----:R-:W-:Y:S06]  /*0270*/  @!P0 BRA `(.L_x_4) ;  /* 0x00000000000c8947 */ /* 0x002fec0003800000 */
[----:B------:R-:W-:Y:S01]  /*0280*/  IMAD.MOV.U32 R2, RZ, RZ, R0 ;  /* 0x000000ffff027224 */ /* 0x000fe200078e0000 */
[----:B------:R-:W-:-:S07]  /*0290*/  MOV R8, 0x2b0 ;  /* 0x000002b000087802 */ /* 0x000fce0000000f00 */
[----:B------:R-:W-:Y:S05]  /*02a0*/  CALL.REL.NOINC `($__internal_0_$__cuda_sm3x_div_rn_noftz_f32_slowpath) ;  /* 0x0000000c00947944 */ /* 0x000fea0003c00000 */
.L_x_4:
[----:B------:R-:W-:Y:S05]  /*02b0*/  BSYNC.RECONVERGENT B1 ;  /* 0x0000000000017941 */ /* 0x000fea0003800200 */
.L_x_3:
[C---:B------:R-:W-:Y:S01]  /*02c0*/  FSETP.GEU.AND P0, PT, |R2|.reuse, 6, PT ;  /* 0x40c000000200780b */ /* 0x040fe20003f0e200 */
[----:B------:R-:W-:Y:S01]  /*02d0*/  BSSY.RECONVERGENT B1, `(.L_x_5) ;  /* 0x0000036000017945 */ /* 0x000fe20003800200 */
[----:B------:R-:W-:-:S11]  /*02e0*/  FADD R3, |R2|, -RZ ;  /* 0x800000ff02037221 */ /* 0x000fd60000000200 */
[----:B------:R-:W-:Y:S05]  /*02f0*/  @!P0 BRA `(.L_x_6) ;  /* 0x0000000000cc8947 */ /* 0x000fea0003800000 */
[----:B------:R-:W-:-:S13]  /*0300*/  FSETP.GTU.AND P0, PT, R3, 50331648, PT ;  /* 0x4c4000000300780b */ /* 0x000fda0003f0c000 */
[----:B------:R-:W-:Y:S05]  /*0310*/  @P0 BRA `(.L_x_7) ;  /* 0x00000000005c0947 */ /* 0x000fea0003800000 */
[----:B------:R-:W-:Y:S01]  /*0320*/  FMUL R6, R3, 0.16666667163372039795 ;  /* 0x3e2aaaab03067820 */ /* 0x000fe20000400000 */
[----:B------:R-:W-:Y:S05]  /*0330*/  BSSY.RECONVERGENT B2, `(.L_x_8) ;  /* 0x0000013000027945 */ /* 0x000fea0003800200 */
[----:B------:R-:W0:Y:S02]  /*0340*/  FRND.TRUNC R6, R6 ;  /* 0x0000000600067307 */ /* 0x000e24000020d000 */
[----:B0-----:R-:W-:-:S05]  /*0350*/  FFMA R8, R6, -6, R3 ;  /* 0xc0c0000006087823 */ /* 0x001fca0000000003 */
[----:B------:R-:W-:-:S13]  /*0360*/  ISETP.GE.U32.AND P0, PT, R8, 0x40c00000, PT ;  /* 0x40c000000800780c */ /* 0x000fda0003f06070 */
[----:B------:R-:W-:Y:S05]  /*0370*/  @!P0 BRA `(.L_x_9) ;  /* 0x0000000000388947 */ /* 0x000fea0003800000 */
[----:B------:R-:W-:-:S04]  /*0380*/  ISETP.GE.U32.AND P0, PT, R8, -0x7fffffff, PT ;  /* 0x800000010800780c */ /* 0x000fc80003f06070 */
[----:B------:R-:W-:-:S09]  /*0390*/  FSETP.GEU.OR P1, PT, R8, -6, !P0 ;  /* 0xc0c000000800780b */ /* 0x000fd2000472e400 */
[----:B------:R-:W-:-:S04]  /*03a0*/  @P0 FADD R7, R6, -1 ;  /* 0xbf80000006070421 */ /* 0x000fc80000000000 */
[----:B------:R-:W-:-:S04]  /*03b0*/  @!P1 FADD R7, R7, -1 ;  /* 0xbf80000007079421 */ /* 0x000fc80000000000 */
[----:B------:R-:W-:Y:S01]  /*03c0*/  @P0 IMAD.MOV.U32 R6, RZ, RZ, R7 ;  /* 0x000000ffff060224 */ /* 0x000fe200078e0007 */
[----:B------:R-:W-:Y:S06]  /*03d0*/  @P0 BRA `(.L_x_9) ;  /* 0x0000000000200947 */ /* 0x000fec0003800000 */
[----:B------:R-:W-:Y:S01]  /*03e0*/  FSETP.GE.AND P0, PT, R8, 12, PT ;  /* 0x414000000800780b */ /* 0x000fe20003f06000 */
[----:B------:R-:W-:-:S12]  /*03f0*/  FADD R6, R6, 1 ;  /* 0x3f80000006067421 */ /* 0x000fd80000000000 */
[----:B------:R-:W-:-:S04]  /*0400*/  @P0 IMAD.MOV.U32 R7, RZ, RZ, 0x40c00000 ;  /* 0x40c00000ff070424 */ /* 0x000fc800078e00ff */
[----:B------:R-:W-:-:S05]  /*0410*/  @P0 FFMA R7, R7, -3, R8 ;  /* 0xc040000007070823 */ /* 0x000fca0000000008 */
[----:B------:R-:W-:Y:S01]  /*0420*/  FSETP.GE.AND P1, PT, R7, RZ, P0 ;  /* 0x000000ff0700720b */ /* 0x000fe20000726000 */
[----:B------:R-:W-:-:S12]  /*0430*/  @P0 FADD R7, R6, 1 ;  /* 0x3f80000006070421 */ /* 0x000fd80000000000 */
[----:B------:R-:W-:-:S04]  /*0440*/  @P1 FADD R7, R7, 1 ;  /* 0x3f80000007071421 */ /* 0x000fc80000000000 */
[----:B------:R-:W-:-:S07]  /*0450*/  @P0 IMAD.MOV.U32 R6, RZ, RZ, R7 ;  /* 0x000000ffff060224 */ /* 0x000fce00078e0007 */
.L_x_9:
[----:B------:R-:W-:Y:S05]  /*0460*/  BSYNC.RECONVERGENT B2 ;  /* 0x0000000000027941 */ /* 0x000fea0003800200 */
.L_x_8:
[----:B------:R-:W-:Y:S01]  /*0470*/  FFMA R3, R6, -6, R3 ;  /* 0xc0c0000006037823 */ /* 0x000fe20000000003 */
[----:B------:R-:W-:Y:S06]  /*0480*/  BRA `(.L_x_6) ;  /* 0x0000000000687947 */ /* 0x000fec0003800000 */
.L_x_7:
[C---:B------:R-:W-:Y:S01]  /*0490*/  LOP3.LUT R6, R3.reuse, 0xff800000, RZ, 0xc0, !PT ;  /* 0xff80000003067812 */ /* 0x040fe200078ec0ff */
[----:B------:R-:W-:Y:S01]  /*04a0*/  IMAD.MOV.U32 R10, RZ, RZ, 0x7fffffff ;  /* 0x7fffffffff0a7424 */ /* 0x000fe200078e00ff */
[C---:B------:R-:W-:Y:S01]  /*04b0*/  ISETP.GT.U32.AND P0, PT, R3.reuse, 0x7f7fffff, PT ;  /* 0x7f7fffff0300780c */ /* 0x040fe20003f04070 */
[----:B------:R-:W-:Y:S02]  /*04c0*/  BSSY.RECONVERGENT B2, `(.L_x_10) ;  /* 0x0000014000027945 */ /* 0x000fe40003800200 */
[----:B------:R-:W-:Y:S01]  /*04d0*/  VIADD R7, R6, 0xbf800000 ;  /* 0xbf80000006077836 */ /* 0x000fe20000000000 */
[----:B------:R-:W-:Y:S02]  /*04e0*/  LOP3.LUT R6, R3, 0x7fffff, RZ, 0xc0, !PT ;  /* 0x007fffff03067812 */ /* 0x000fe400078ec0ff */
[----:B------:R-:W-:Y:S02]  /*04f0*/  FSEL R10, R10, 33554432, P0 ;  /* 0x4c0000000a0a7808 */ /* 0x000fe40000000000 */
[----:B------:R-:W-:-:S02]  /*0500*/  ISETP.NE.AND P1, PT, R7, RZ, PT ;  /* 0x000000ff0700720c */ /* 0x000fc40003f25270 */
[----:B------:R-:W-:-:S11]  /*0510*/  LOP3.LUT R6, R6, 0x3f800000, RZ, 0xfc, !PT ;  /* 0x3f80000006067812 */ /* 0x000fd600078efcff */
[----:B------:R-:W-:Y:S05]  /*0520*/  @!P1 BRA `(.L_x_11) ;  /* 0x0000000000349947 */ /* 0x000fea0003800000 */
.L_x_12:
[----:B------:R-:W-:-:S05]  /*0530*/  VIMNMX.U32 R3, PT, PT, R7, 0xb800000, PT ;  /* 0x0b80000007037848 */ /* 0x000fca0003fe0000 */
[----:B------:R-:W-:Y:S02]  /*0540*/  IMAD.IADD R6, R3, 0x1, R6 ;  /* 0x0000000103067824 */ /* 0x000fe400078e0206 */
[----:B------:R-:W-:Y:S02]  /*0550*/  IMAD.IADD R7, R7, 0x1, -R3 ;  /* 0x0000000107077824 */ /* 0x000fe400078e0a03 */
[----:B------:R-:W-:-:S03]  /*0560*/  FMUL R9, R6, 0.6666666865348815918 ;  /* 0x3f2aaaab06097820 */ /* 0x000fc60000400000 */
[----:B------:R-:W-:Y:S01]  /*0570*/  ISETP.NE.AND P1, PT, R7, RZ, PT ;  /* 0x000000ff0700720c */ /* 0x000fe20003f25270 */
[----:B------:R-:W-:-:S04]  /*0580*/  FFMA R8, R9, -1.5, R6 ;  /* 0xbfc0000009087823 */ /* 0x000fc80000000006 */
[----:B------:R-:W-:-:S04]  /*0590*/  FFMA R9, R8, 0.6666666865348815918, R9 ;  /* 0x3f2aaaab08097823 */ /* 0x000fc80000000009 */
[----:B------:R-:W-:-:S04]  /*05a0*/  FFMA R8, R9, -1.5, R6 ;  /* 0xbfc0000009087823 */ /* 0x000fc80000000006 */
[----:B------:R-:W-:-:S04]  /*05b0*/  FFMA.RZ R8, R8, 0.6666666865348815918, R9 ;  /* 0x3f2aaaab08087823 */ /* 0x000fc8000000c009 */
[----:B------:R-:W0:Y:S02]  /*05c0*/  FRND.TRUNC R9, R8 ;  /* 0x0000000800097307 */ /* 0x000e24000020d000 */
[----:B0-----:R-:W-:-:S05]  /*05d0*/  FFMA R6, R9, -1.5, R6 ;  /* 0xbfc0000009067823 */ /* 0x001fca0000000006 */
[----:B------:R-:W-:-:S13]  /*05e0*/  ISETP.NE.AND P0, PT, R6, RZ, PT ;  /* 0x000000ff0600720c */ /* 0x000fda0003f05270 */
[----:B------:R-:W-:Y:S05]  /*05f0*/  @P0 BRA P1, `(.L_x_12) ;  /* 0xfffffffc00cc0947 */ /* 0x000fea000083ffff */
.L_x_11:
[----:B------:R-:W-:Y:S05]  /*0600*/  BSYNC.RECONVERGENT B2 ;  /* 0x0000000000027941 */ /* 0x000fea0003800200 */
.L_x_10:
[----:B------:R-:W-:-:S04]  /*0610*/  FMUL R3, R6, 1.1920928955078125e-07 ;  /* 0x3400000006037820 */ /* 0x000fc80000400000 */
[----:B------:R-:W-:-:S07]  /*0620*/  FMUL R3, R10, R3 ;  /* 0x000000030a037220 */ /* 0x000fce0000400000 */
.L_x_6:
[----:B------:R-:W-:Y:S05]  /*0630*/  BSYNC.RECONVERGENT B1 ;  /* 0x0000000000017941 */ /* 0x000fea0003800200 */
.L_x_5:
[C---:B------:R-:W-:Y:S02]  /*0640*/  FSETP.NAN.AND P0, PT, |R3|.reuse, |R3|, PT ;  /* 0x400000030300720b */ /* 0x040fe40003f08200 */
[----:B------:R-:W-:-:S04]  /*0650*/  LOP3.LUT R2, R3, 0x80000000, R2, 0xb8, !PT ;  /* 0x8000000003027812 */ /* 0x000fc800078eb802 */
[----:B------:R-:W-:Y:S01]  /*0660*/  FSEL R6, R3, R2, P0 ;  /* 0x0000000203067208 */ /* 0x000fe20000000000 */
[----:B------:R-:W-:Y:S06]  /*0670*/  BRA `(.L_x_1) ;  /* 0x00000000008c7947 */ /* 0x000fec0003800000 */
.L_x_2:
[----:B------:R-:W-:-:S13]  /*0680*/  FSETP.NEU.AND P0, PT, R5, R7, PT ;  /* 0x000000070500720b */ /* 0x000fda0003f0d000 */
[----:B------:R-:W-:Y:S05]  /*0690*/  @P0 BRA `(.L_x_13) ;  /* 0x0000000000440947 */ /* 0x000fea0003800000 */
[----:B------:R-:W0:Y:S01]  /*06a0*/  MUFU.RCP R7, R0 ;  /* 0x0000000000077308 */ /* 0x000e220000001000 */
[----:B------:R-:W-:Y:S01]  /*06b0*/  FADD R3, -R8, R9 ;  /* 0x0000000908037221 */ /* 0x000fe20000000100 */
        /* <DEDUP_REMOVED lines=11> */
[----:B------:R-:W-:-:S07]  /*0770*/  IMAD.MOV.U32 R6, RZ, RZ, R2 ;  /* 0x000000ffff067224 */ /* 0x000fce00078e0002 */
.L_x_15:
[----:B------:R-:W-:Y:S05]  /*0780*/  BSYNC.RECONVERGENT B1 ;  /* 0x0000000000017941 */ /* 0x000fea0003800200 */
.L_x_14:
[----:B------:R-:W-:Y:S01]  /*0790*/  FADD R6, R6, 2 ;  /* 0x4000000006067421 */ /* 0x000fe20000000000 */
[----:B------:R-:W-:Y:S06]  /*07a0*/  BRA `(.L_x_1) ;  /* 0x0000000000407947 */ /* 0x000fec0003800000 */
.L_x_13:
        /* <DEDUP_REMOVED lines=14> */
.L_x_17:
[----:B------:R-:W-:Y:S05]  /*0890*/  BSYNC.RECONVERGENT B1 ;  /* 0x0000000000017941 */ /* 0x000fea0003800200 */
.L_x_16:
[----:B------:R-:W-:-:S07]  /*08a0*/  FADD R6, R6, 4 ;  /* 0x4080000006067421 */ /* 0x000fce0000000000 */
.L_x_1:
[----:B------:R-:W-:Y:S05]  /*08b0*/  BSYNC.RECONVERGENT B0 ;  /* 0x0000000000007941 */ /* 0x000fea0003800200 */
.L_x_0:
[C---:B------:R-:W-:Y:S01]  /*08c0*/  FSETP.GEU.AND P0, PT, |R6|.reuse, 2, PT ;  /* 0x400000000600780b */ /* 0x040fe20003f0e200 */
[----:B------:R-:W-:Y:S01]  /*08d0*/  BSSY.RECONVERGENT B0, `(.L_x_18) ;  /* 0x0000035000007945 */ /* 0x000fe20003800200 */
[----:B------:R-:W-:-:S11]  /*08e0*/  FADD R7, |R6|, -RZ ;  /* 0x800000ff06077221 */ /* 0x000fd60000000200 */
[----:B------:R-:W-:Y:S05]  /*08f0*/  @!P0 BRA `(.L_x_19) ;  /* 0x0000000000c88947 */ /* 0x000fea0003800000 */
[----:B------:R-:W-:-:S13]  /*0900*/  FSETP.GTU.AND P0, PT, R7, 16777216, PT ;  /* 0x4b8000000700780b */ /* 0x000fda0003f0c000 */
[----:B------:R-:W-:Y:S05]  /*0910*/  @P0 BRA `(.L_x_20) ;  /* 0x00000000005c0947 */ /* 0x000fea0003800000 */
[----:B------:R-:W-:Y:S01]  /*0920*/  FMUL R2, R7, 0.5 ;  /* 0x3f00000007027820 */ /* 0x000fe20000400000 */
        /* <DEDUP_REMOVED lines=19> */
.L_x_22:
[----:B------:R-:W-:Y:S05]  /*0a60*/  BSYNC.RECONVERGENT B1 ;  /* 0x0000000000017941 */ /* 0x000fea0003800200 */
.L_x_21:
[----:B------:R-:W-:Y:S01]  /*0a70*/  FFMA R7, R2, -2, R7 ;  /* 0xc000000002077823 */ /* 0x000fe20000000007 */
[----:B------:R-:W-:Y:S06]  /*0a80*/  BRA `(.L_x_19) ;  /* 0x0000000000647947 */ /* 0x000fec0003800000 */
.L_x_20:
        /* <DEDUP_REMOVED lines=10> */
.L_x_25:
[----:B------:R-:W-:-:S05]  /*0b30*/  VIMNMX.U32 R7, PT, PT, R3, 0xb800000, PT ;  /* 0x0b80000003077848 */ /* 0x000fca0003fe0000 */
[----:B------:R-:W-:Y:S02]  /*0b40*/  IMAD.IADD R2, R7, 0x1, R2 ;  /* 0x0000000107027824 */ /* 0x000fe400078e0202 */
[----:B------:R-:W-:Y:S02]  /*0b50*/  IMAD.IADD R3, R3, 0x1, -R7 ;  /* 0x0000000103037824 */ /* 0x000fe400078e0a07 */
[----:B------:R-:W-:-:S03]  /*0b60*/  FADD R9, R2, -R2 ;  /* 0x8000000202097221 */ /* 0x000fc60000000000 */
[----:B------:R-:W-:Y:S01]  /*0b70*/  ISETP.NE.AND P1, PT, R3, RZ, PT ;  /* 0x000000ff0300720c */ /* 0x000fe20003f25270 */
[----:B------:R-:W-:-:S04]  /*0b80*/  FADD R9, R2, R9 ;  /* 0x0000000902097221 */ /* 0x000fc80000000000 */
[----:B------:R-:W-:-:S04]  /*0b90*/  FADD R8, R2, -R9 ;  /* 0x8000000902087221 */ /* 0x000fc80000000000 */
[----:B------:R-:W-:-:S04]  /*0ba0*/  FFMA.RZ R8, R8, 1, R9 ;  /* 0x3f80000008087823 */ /* 0x000fc8000000c009 */
[----:B------:R-:W0:Y:S02]  /*0bb0*/  FRND.TRUNC R9, R8 ;  /* 0x0000000800097307 */ /* 0x000e24000020d000 */
[----:B0-----:R-:W-:-:S05]  /*0bc0*/  FADD R2, R2, -R9 ;  /* 0x8000000902027221 */ /* 0x001fca0000000000 */
[----:B------:R-:W-:-:S13]  /*0bd0*/  ISETP.NE.AND P0, PT, R2, RZ, PT ;  /* 0x000000ff0200720c */ /* 0x000fda0003f05270 */
[----:B------:R-:W-:Y:S05]  /*0be0*/  @P0 BRA P1, `(.L_x_25) ;  /* 0xfffffffc00d00947 */ /* 0x000fea000083ffff */
.L_x_24:
[----:B------:R-:W-:Y:S05]  /*0bf0*/  BSYNC.RECONVERGENT B1 ;  /* 0x0000000000017941 */ /* 0x000fea0003800200 */
.L_x_23:
[----:B------:R-:W-:-:S04]  /*0c00*/  FMUL R7, R2, 1.1920928955078125e-07 ;  /* 0x3400000002077820 */ /* 0x000fc80000400000 */
[----:B------:R-:W-:-:S07]  /*0c10*/  FMUL R7, R10, R7 ;  /* 0x000000070a077220 */ /* 0x000fce0000400000 */
.L_x_19:
[----:B------:R-:W-:Y:S05]  /*0c20*/  BSYNC.RECONVERGENT B0 ;  /* 0x0000000000007941 */ /* 0x000fea0003800200 */
.L_x_18:
[----:B------:R-:W0:Y:S01]  /*0c30*/  MUFU.RCP R2, R5 ;  /* 0x0000000500027308 */ /* 0x000e220000001000 */
[----:B------:R-:W-:Y:S07]  /*0c40*/  BSSY.RECONVERGENT B0, `(.L_x_26) ;  /* 0x000000d000007945 */ /* 0x000fee0003800200 */
        /* <DEDUP_REMOVED lines=8> */
[----:B------:R-:W-:Y:S01]  /*0cd0*/  MOV R8, 0xd00 ;  /* 0x00000d0000087802 */ /* 0x000fe20000000f00 */
[----:B------:R-:W-:-:S07]  /*0ce0*/  IMAD.MOV.U32 R2, RZ, RZ, R5 ;  /* 0x000000ffff027224 */ /* 0x000fce00078e0005 */
[----:B------:R-:W-:Y:S05]  /*0cf0*/  CALL.REL.NOINC `($__internal_0_$__cuda_sm3x_div_rn_noftz_f32_slowpath) ;  /* 0x0000000400007944 */ /* 0x000fea0003c00000 */
[----:B------:R-:W-:-:S07]  /*0d00*/  IMAD.MOV.U32 R10, RZ, RZ, R2 ;  /* 0x000000ffff0a7224 */ /* 0x000fce00078e0002 */
.L_x_27:
[----:B------:R-:W-:Y:S05]  /*0d10*/  BSYNC.RECONVERGENT B0 ;  /* 0x0000000000007941 */ /* 0x000fea0003800200 */
.L_x_26:
[C---:B------:R-:W-:Y:S01]  /*0d20*/  FSETP.NAN.AND P0, PT, |R7|.reuse, |R7|, PT ;  /* 0x400000070700720b */ /* 0x040fe20003f08200 */
[----:B------:R0:W-:Y:S01]  /*0d30*/  F2F.F64.F32 R8, R0 ;  /* 0x0000000000087310 */ /* 0x0001e20000201800 */
[C---:B------:R-:W-:Y:S01]  /*0d40*/  LOP3.LUT R2, R7.reuse, 0x80000000, R6, 0xb8, !PT ;  /* 0x8000000007027812 */ /* 0x040fe200078eb806 */
[----:B------:R-:W1:Y:S01]  /*0d50*/  LDCU.64 UR6, c[0x0][0x390] ;  /* 0x00007200ff0677ac */ /* 0x000e620008000a00 */
[C---:B------:R-:W-:Y:S02]  /*0d60*/  FSETP.GEU.AND P2, PT, R6.reuse, 1, PT ;  /* 0x3f8000000600780b */ /* 0x040fe40003f4e000 */
[----:B------:R-:W-:Y:S02]  /*0d70*/  FSEL R2, R7, R2, P0 ;  /* 0x0000000207027208 */ /* 0x000fe40000000000 */
[C---:B------:R-:W-:Y:S01]  /*0d80*/  FSETP.GEU.AND P3, PT, R6.reuse, 6, PT ;  /* 0x40c000000600780b */ /* 0x040fe20003f6e000 */
[----:B0-----:R-:W-:Y:S01]  /*0d90*/  FADD R0, R5, -R0 ;  /* 0x8000000005007221 */ /* 0x001fe20000000000 */
[----:B------:R-:W-:Y:S01]  /*0da0*/  FSETP.GEU.AND P0, PT, R6, 2, PT ;  /* 0x400000000600780b */ /* 0x000fe20003f0e000 */
[----:B------:R-:W-:Y:S01]  /*0db0*/  FADD R7, R2, -1 ;  /* 0xbf80000002077421 */ /* 0x000fe20000000000 */
[----:B------:R-:W-:-:S02]  /*0dc0*/  FSETP.GEU.AND P1, PT, R6, 5, PT ;  /* 0x40a000000600780b */ /* 0x000fc40003f2e000 */
[C---:B------:R-:W-:Y:S01]  /*0dd0*/  FSETP.GE.AND P2, PT, R6.reuse, RZ, !P2 ;  /* 0x000000ff0600720b */ /* 0x040fe20005746000 */
[----:B------:R-:W0:Y:S01]  /*0de0*/  F2F.F64.F32 R2, |R7| ;  /* 0x4000000700027310 */ /* 0x000e220000201800 */
[C---:B------:R-:W-:Y:S02]  /*0df0*/  FSETP.GE.AND P3, PT, R6.reuse, 5, !P3 ;  /* 0x40a000000600780b */ /* 0x040fe40005f66000 */
[----:B------:R-:W-:Y:S02]  /*0e00*/  FSETP.GT.AND P6, PT, R5, RZ, PT ;  /* 0x000000ff0500720b */ /* 0x000fe40003fc4000 */
[C---:B------:R-:W-:Y:S02]  /*0e10*/  FSETP.GE.AND P0, PT, R6.reuse, 1, !P0 ;  /* 0x3f8000000600780b */ /* 0x040fe40004706000 */
[----:B------:R-:W-:Y:S02]  /*0e20*/  FSETP.GE.AND P1, PT, R6, 4, !P1 ;  /* 0x408000000600780b */ /* 0x000fe40004f26000 */
[----:B------:R-:W-:-:S02]  /*0e30*/  PLOP3.LUT P4, PT, P2, P3, PT, 0xf8, 0x8f ;  /* 0x00000000008f781c */ /* 0x000fc40001787f70 */
[----:B------:R-:W-:Y:S02]  /*0e40*/  FSEL R10, R10, RZ, P6 ;  /* 0x000000ff0a0a7208 */ /* 0x000fe40003000000 */
[C---:B------:R-:W-:Y:S01]  /*0e50*/  FSETP.GEU.AND P5, PT, R6.reuse, 4, PT ;  /* 0x408000000600780b */ /* 0x040fe20003fae000 */
[----:B0-----:R-:W-:Y:S01]  /*0e60*/  DADD R2, -R2, 1 ;  /* 0x3ff0000002027429 */ /* 0x001fe20000000100 */
[----:B------:R-:W-:Y:S01]  /*0e70*/  PLOP3.LUT P6, PT, P0, P1, PT, 0xf8, 0x8f ;  /* 0x00000000008f781c */ /* 0x000fe200007c3f70 */
[----:B------:R-:W-:Y:S01]  /*0e80*/  FMUL R10, R5, R10 ;  /* 0x0000000a050a7220 */ /* 0x000fe20000400000 */
[----:B------:R-:W-:Y:S02]  /*0e90*/  FSETP.GE.AND P5, PT, R6, 3, !P5 ;  /* 0x404000000600780b */ /* 0x000fe40006fa6000 */
[----:B------:R-:W-:Y:S02]  /*0ea0*/  SEL R7, RZ, 0x1, !P6 ;  /* 0x00000001ff077807 */ /* 0x000fe40007000000 */
[----:B------:R-:W-:Y:S01]  /*0eb0*/  PLOP3.LUT P2, PT, P2, P5, PT, 0xf8, 0x8f ;  /* 0x00000000008f781c */ /* 0x000fe2000174bf70 */
[----:B------:R-:W-:Y:S01]  /*0ec0*/  DMUL R2, R2, R8 ;  /* 0x0000000802027228 */ /* 0x000fe20000000000 */
[----:B------:R-:W-:-:S02]  /*0ed0*/  I2FP.F32.U32 R7, R7 ;  /* 0x0000000700077245 */ /* 0x000fc40000201000 */
[----:B------:R-:W-:-:S07]  /*0ee0*/  PLOP3.LUT P1, PT, P5, P1, PT, 0xf8, 0x8f ;  /* 0x00000000008f781c */ /* 0x000fce0002f23f70 */
[----:B------:R0:W2:Y:S02]  /*0ef0*/  F2F.F32.F64 R2, R2 ;  /* 0x0000000200027310 */ /* 0x0000a40000301000 */
[----:B0-----:R-:W-:Y:S02]  /*0f00*/  SEL R3, RZ, 0x1, !P4 ;  /* 0x00000001ff037807 */ /* 0x001fe40006000000 */
[----:B------:R-:W-:Y:S02]  /*0f10*/  FSETP.GEU.AND P4, PT, R6, 3, PT ;  /* 0x404000000600780b */ /* 0x000fe40003f8e000 */
[----:B------:R-:W-:Y:S01]  /*0f20*/  I2FP.F32.U32 R3, R3 ;  /* 0x0000000300037245 */ /* 0x000fe20000201000 */
[----:B--2---:R-:W-:Y:S01]  /*0f30*/  FMUL R7, R2, R7 ;  /* 0x0000000702077220 */ /* 0x004fe20000400000 */
[----:B------:R-:W-:Y:S02]  /*0f40*/  FSETP.GE.AND P4, PT, R6, 2, !P4 ;  /* 0x400000000600780b */ /* 0x000fe40006786000 */
[----:B------:R-:W-:Y:S01]  /*0f50*/  SEL R6, RZ, 0x1, !P2 ;  /* 0x00000001ff067807 */ /* 0x000fe20005000000 */
[----:B------:R-:W-:Y:S01]  /*0f60*/  FFMA R3, R10, R3, R7 ;  /* 0x000000030a037223 */ /* 0x000fe20000000007 */
[----:B------:R-:W-:-:S02]  /*0f70*/  PLOP3.LUT P3, PT, P4, P3, PT, 0xf8, 0x8f ;  /* 0x00000000008f781c */ /* 0x000fc40002767f70 */
[----:B------:R-:W-:Y:S02]  /*0f80*/  PLOP3.LUT P0, PT, P0, P4, PT, 0xf8, 0x8f ;  /* 0x00000000008f781c */ /* 0x000fe40000709f70 */
[----:B------:R-:W-:Y:S02]  /*0f90*/  SEL R8, RZ, 0x1, !P3 ;  /* 0x00000001ff087807 */ /* 0x000fe40005800000 */
[----:B------:R-:W-:Y:S02]  /*0fa0*/  SEL R5, RZ, 0x1, !P0 ;  /* 0x00000001ff057807 */ /* 0x000fe40004000000 */
[----:B------:R-:W-:Y:S02]  /*0fb0*/  I2FP.F32.U32 R9, R6 ;  /* 0x0000000600097245 */ /* 0x000fe40000201000 */
[----:B------:R-:W-:Y:S02]  /*0fc0*/  SEL R6, RZ, 0x1, !P1 ;  /* 0x00000001ff067807 */ /* 0x000fe40004800000 */
[----:B------:R-:W-:Y:S01]  /*0fd0*/  I2FP.F32.U32 R11, R8 ;  /* 0x00000008000b7245 */ /* 0x000fe20000201000 */
[----:B------:R-:W-:Y:S01]  /*0fe0*/  FMUL R9, R2, R9 ;  /* 0x0000000902097220 */ /* 0x000fe20000400000 */
[----:B------:R-:W-:Y:S01]  /*0ff0*/  I2FP.F32.U32 R7, R5 ;  /* 0x0000000500077245 */ /* 0x000fe20000201000 */
[----:B------:R-:W-:Y:S01]  /*1000*/  FADD R5, R0, R3 ;  /* 0x0000000300057221 */ /* 0x000fe20000000000 */
[----:B------:R-:W-:Y:S01]  /*1010*/  I2FP.F32.U32 R3, R6 ;  /* 0x0000000600037245 */ /* 0x000fe20000201000 */
[----:B------:R-:W-:Y:S01]  /*1020*/  FMUL R11, R2, R11 ;  /* 0x0000000b020b7220 */ /* 0x000fe20000400000 */
[----:B-1----:R-:W-:Y:S01]  /*1030*/  IADD3 R2, P0, PT, R4, UR6, RZ ;  /* 0x0000000604027c10 */ /* 0x002fe2000ff1e0ff */
[----:B------:R-:W-:-:S02]  /*1040*/  FFMA R7, R10, R7, R9 ;  /* 0x000000070a077223 */ /* 0x000fc40000000009 */
[----:B------:R-:W-:Y:S01]  /*1050*/  FFMA R3, R10, R3, R11 ;  /* 0x000000030a037223 */ /* 0x000fe2000000000b */
[----:B------:R-:W0:Y:S01]  /*1060*/  F2I.U32.TRUNC.NTZ R5, R5 ;  /* 0x0000000500057305 */ /* 0x000e22000020f000 */
[C---:B------:R-:W-:Y:S02]  /*1070*/  FADD R7, R0.reuse, R7 ;  /* 0x0000000700077221 */ /* 0x040fe40000000000 */
[----:B------:R-:W-:Y:S01]  /*1080*/  FADD R0, R0, R3 ;  /* 0x0000000300007221 */ /* 0x000fe20000000000 */
[----:B------:R-:W-:-:S04]  /*1090*/  LEA.HI.X.SX32 R3, R4, UR7, 0x1, P0 ;  /* 0x0000000704037c11 */ /* 0x000fc800080f0eff */
[----:B------:R-:W1:Y:S01]  /*10a0*/  F2I.U32.TRUNC.NTZ R7, R7 ;  /* 0x0000000700077305 */ /* 0x000e62000020f000 */
[----:B0-----:R-:W-:Y:S07]  /*10b0*/  STG.E.U8 desc[UR4][R2.64], R5 ;  /* 0x0000000502007986 */ /* 0x001fee000c101104 */
[----:B------:R-:W0:Y:S01]  /*10c0*/  F2I.U32.TRUNC.NTZ R9, R0 ;  /* 0x0000000000097305 */ /* 0x000e22000020f000 */
[----:B-1----:R-:W-:Y:S04]  /*10d0*/  STG.E.U8 desc[UR4][R2.64+0x1], R7 ;  /* 0x0000010702007986 */ /* 0x002fe8000c101104 */
[----:B0-----:R-:W-:Y:S01]  /*10e0*/  STG.E.U8 desc[UR4][R2.64+0x2], R9 ;  /* 0x0000020902007986 */ /* 0x001fe2000c101104 */
[----:B------:R-:W-:Y:S05]  /*10f0*/  EXIT ;  /* 0x000000000000794d */ /* 0x000fea0003800000 */
        .weak           $__internal_0_$__cuda_sm3x_div_rn_noftz_f32_slowpath
        .type           $__internal_0_$__cuda_sm3x_div_rn_noftz_f32_slowpath,@function
        .size           $__internal_0_$__cuda_sm3x_div_rn_noftz_f32_slowpath,(.L_x_40 - $__internal_0_$__cuda_sm3x_div_rn_noftz_f32_slowpath)
$__internal_0_$__cuda_sm3x_div_rn_noftz_f32_slowpath:
[----:B------:R-:W-:Y:S01]  /*1100*/  SHF.R.U32.HI R10, RZ, 0x17, R2 ;  /* 0x00000017ff0a7819 */ /* 0x000fe20000011602 */
[----:B------:R-:W-:Y:S01]  /*1110*/  BSSY.RECONVERGENT B2, `(.L_x_28) ;  /* 0x0000062000027945 */ /* 0x000fe20003800200 */
[----:B------:R-:W-:Y:S02]  /*1120*/  SHF.R.U32.HI R9, RZ, 0x17, R3 ;  /* 0x00000017ff097819 */ /* 0x000fe40000011603 */
[----:B------:R-:W-:Y:S02]  /*1130*/  LOP3.LUT R17, R10, 0xff, RZ, 0xc0, !PT ;  /* 0x000000ff0a117812 */ /* 0x000fe400078ec0ff */
[----:B------:R-:W-:-:S03]  /*1140*/  LOP3.LUT R10, R9, 0xff, RZ, 0xc0, !PT ;  /* 0x000000ff090a7812 */ /* 0x000fc600078ec0ff */
[----:B------:R-:W-:Y:S02]  /*1150*/  VIADD R12, R17, 0xffffffff ;  /* 0xffffffff110c7836 */ /* 0x000fe40000000000 */
[----:B------:R-:W-:-:S03]  /*1160*/  VIADD R11, R10, 0xffffffff ;  /* 0xffffffff0a0b7836 */ /* 0x000fc60000000000 */
[----:B------:R-:W-:-:S04]  /*1170*/  ISETP.GT.U32.AND P0, PT, R12, 0xfd, PT ;  /* 0x000000fd0c00780c */ /* 0x000fc80003f04070 */
[----:B------:R-:W-:-:S13]  /*1180*/  ISETP.GT.U32.OR P0, PT, R11, 0xfd, P0 ;  /* 0x000000fd0b00780c */ /* 0x000fda0000704470 */
[----:B------:R-:W-:Y:S01]  /*1190*/  @!P0 IMAD.MOV.U32 R9, RZ, RZ, RZ ;  /* 0x000000ffff098224 */ /* 0x000fe200078e00ff */
[----:B------:R-:W-:Y:S06]  /*11a0*/  @!P0 BRA `(.L_x_29) ;  /* 0x00000000005c8947 */ /* 0x000fec0003800000 */
[----:B------:R-:W-:Y:S02]  /*11b0*/  FSETP.GTU.FTZ.AND P0, PT, |R3|, +INF , PT ;  /* 0x7f8000000300780b */ /* 0x000fe40003f1c200 */
[----:B------:R-:W-:-:S04]  /*11c0*/  FSETP.GTU.FTZ.AND P1, PT, |R2|, +INF , PT ;  /* 0x7f8000000200780b */ /* 0x000fc80003f3c200 */
[----:B------:R-:W-:-:S13]  /*11d0*/  PLOP3.LUT P0, PT, P0, P1, PT, 0xf8, 0x8f ;  /* 0x00000000008f781c */ /* 0x000fda0000703f70 */
[----:B------:R-:W-:Y:S05]  /*11e0*/  @P0 BRA `(.L_x_30) ;  /* 0x00000004004c0947 */ /* 0x000fea0003800000 */
[----:B------:R-:W-:-:S13]  /*11f0*/  LOP3.LUT P0, RZ, R2, 0x7fffffff, R3, 0xc8, !PT ;  /* 0x7fffffff02ff7812 */ /* 0x000fda000780c803 */
[----:B------:R-:W-:Y:S05]  /*1200*/  @!P0 BRA `(.L_x_31) ;  /* 0x00000004003c8947 */ /* 0x000fea0003800000 */
[C---:B------:R-:W-:Y:S02]  /*1210*/  FSETP.NEU.FTZ.AND P0, PT, |R3|.reuse, +INF , PT ;  /* 0x7f8000000300780b */ /* 0x040fe40003f1d200 */
[----:B------:R-:W-:Y:S02]  /*1220*/  FSETP.NEU.FTZ.AND P2, PT, |R2|, +INF , PT ;  /* 0x7f8000000200780b */ /* 0x000fe40003f5d200 */
[----:B------:R-:W-:-:S11]  /*1230*/  FSETP.NEU.FTZ.AND P1, PT, |R3|, +INF , PT ;  /* 0x7f8000000300780b */ /* 0x000fd60003f3d200 */
[----:B------:R-:W-:Y:S05]  /*1240*/  @!P2 BRA !P0, `(.L_x_31) ;  /* 0x00000004002ca947 */ /* 0x000fea0004000000 */
[----:B------:R-:W-:-:S04]  /*1250*/  LOP3.LUT P0, RZ, R3, 0x7fffffff, RZ, 0xc0, !PT ;  /* 0x7fffffff03ff7812 */ /* 0x000fc8000780c0ff */
[----:B------:R-:W-:-:S13]  /*1260*/  PLOP3.LUT P0, PT, P2, P0, PT, 0x2f, 0xf2 ;  /* 0x0000000000f2781c */ /* 0x000fda0001700577 */
[----:B------:R-:W-:Y:S05]  /*1270*/  @P0 BRA `(.L_x_32) ;  /* 0x0000000400180947 */ /* 0x000fea0003800000 */
[----:B------:R-:W-:-:S04]  /*1280*/  LOP3.LUT P0, RZ, R2, 0x7fffffff, RZ, 0xc0, !PT ;  /* 0x7fffffff02ff7812 */ /* 0x000fc8000780c0ff */
[----:B------:R-:W-:-:S13]  /*1290*/  PLOP3.LUT P0, PT, P1, P0, PT, 0x2f, 0xf2 ;  /* 0x0000000000f2781c */ /* 0x000fda0000f00577 */
[----:B------:R-:W-:Y:S05]  /*12a0*/  @P0 BRA `(.L_x_33) ;  /* 0x0000000400000947 */ /* 0x000fea0003800000 */
[----:B------:R-:W-:Y:S02]  /*12b0*/  ISETP.GE.AND P0, PT, R11, RZ, PT ;  /* 0x000000ff0b00720c */ /* 0x000fe40003f06270 */
[----:B------:R-:W-:-:S11]  /*12c0*/  ISETP.GE.AND P1, PT, R12, RZ, PT ;  /* 0x000000ff0c00720c */ /* 0x000fd60003f26270 */
[----:B------:R-:W-:Y:S02]  /*12d0*/  @P0 IMAD.MOV.U32 R9, RZ, RZ, RZ ;  /* 0x000000ffff090224 */ /* 0x000fe400078e00ff */
[----:B------:R-:W-:Y:S01]  /*12e0*/  @!P0 FFMA R3, R3, 1.84467440737095516160e+19, RZ ;  /* 0x5f80000003038823 */ /* 0x000fe200000000ff */
[----:B------:R-:W-:Y:S02]  /*12f0*/  @!P0 IMAD.MOV.U32 R9, RZ, RZ, -0x40 ;  /* 0xffffffc0ff098424 */ /* 0x000fe400078e00ff */
[----:B------:R-:W-:Y:S02]  /*1300*/  @!P1 FFMA R2, R2, 1.84467440737095516160e+19, RZ ;  /* 0x5f80000002029823 */ /* 0x000fe400000000ff */
[----:B------:R-:W-:-:S07]  /*1310*/  @!P1 VIADD R9, R9, 0x40 ;  /* 0x0000004009099836 */ /* 0x000fce0000000000 */
.L_x_29:
[----:B------:R-:W-:Y:S01]  /*1320*/  LEA R11, R17, 0xc0800000, 0x17 ;  /* 0xc0800000110b7811 */ /* 0x000fe200078eb8ff */
[----:B------:R-:W-:Y:S01]  /*1330*/  VIADD R10, R10, 0xffffff81 ;  /* 0xffffff810a0a7836 */ /* 0x000fe20000000000 */
[----:B------:R-:W-:Y:S03]  /*1340*/  BSSY.RECONVERGENT B3, `(.L_x_34) ;  /* 0x0000035000037945 */ /* 0x000fe60003800200 */
[----:B------:R-:W-:Y:S02]  /*1350*/  IMAD.IADD R11, R2, 0x1, -R11 ;  /* 0x00000001020b7824 */ /* 0x000fe400078e0a0b */
[C---:B------:R-:W-:Y:S01]  /*1360*/  IMAD R2, R10.reuse, -0x800000, R3 ;  /* 0xff8000000a027824 */ /* 0x040fe200078e0203 */
[----:B------:R-:W-:Y:S01]  /*1370*/  IADD3 R10, PT, PT, R10, 0x7f, -R17 ;  /* 0x0000007f0a0a7810 */ /* 0x000fe20007ffe811 */
[----:B------:R-:W0:Y:S01]  /*1380*/  MUFU.RCP R12, R11 ;  /* 0x0000000b000c7308 */ /* 0x000e220000001000 */
[----:B------:R-:W-:-:S03]  /*1390*/  FADD.FTZ R13, -R11, -RZ ;  /* 0x800000ff0b0d7221 */ /* 0x000fc60000010100 */
[----:B------:R-:W-:Y:S02]  /*13a0*/  IMAD.IADD R10, R10, 0x1, R9 ;  /* 0x000000010a0a7824 */ /* 0x000fe400078e0209 */
[----:B0-----:R-:W-:-:S04]  /*13b0*/  FFMA R15, R12, R13, 1 ;  /* 0x3f8000000c0f7423 */ /* 0x001fc8000000000d */
[----:B------:R-:W-:-:S04]  /*13c0*/  FFMA R14, R12, R15, R12 ;  /* 0x0000000f0c0e7223 */ /* 0x000fc8000000000c */
[----:B------:R-:W-:-:S04]  /*13d0*/  FFMA R3, R2, R14, RZ ;  /* 0x0000000e02037223 */ /* 0x000fc800000000ff */
[----:B------:R-:W-:-:S04]  /*13e0*/  FFMA R12, R13, R3, R2 ;  /* 0x000000030d0c7223 */ /* 0x000fc80000000002 */
[----:B------:R-:W-:-:S04]  /*13f0*/  FFMA R15, R14, R12, R3 ;  /* 0x0000000c0e0f7223 */ /* 0x000fc80000000003 */
[----:B------:R-:W-:-:S04]  /*1400*/  FFMA R12, R13, R15, R2 ;  /* 0x0000000f0d0c7223 */ /* 0x000fc80000000002 */
[----:B------:R-:W-:-:S05]  /*1410*/  FFMA R2, R14, R12, R15 ;  /* 0x0000000c0e027223 */ /* 0x000fca000000000f */
[----:B------:R-:W-:-:S04]  /*1420*/  SHF.R.U32.HI R3, RZ, 0x17, R2 ;  /* 0x00000017ff037819 */ /* 0x000fc80000011602 */
[----:B------:R-:W-:-:S05]  /*1430*/  LOP3.LUT R3, R3, 0xff, RZ, 0xc0, !PT ;  /* 0x000000ff03037812 */ /* 0x000fca00078ec0ff */
[----:B------:R-:W-:-:S04]  /*1440*/  IMAD.IADD R11, R3, 0x1, R10 ;  /* 0x00000001030b7824 */ /* 0x000fc800078e020a */
[----:B------:R-:W-:-:S05]  /*1450*/  VIADD R3, R11, 0xffffffff ;  /* 0xffffffff0b037836 */ /* 0x000fca0000000000 */
[----:B------:R-:W-:-:S13]  /*1460*/  ISETP.GE.U32.AND P0, PT, R3, 0xfe, PT ;  /* 0x000000fe0300780c */ /* 0x000fda0003f06070 */
[----:B------:R-:W-:Y:S05]  /*1470*/  @!P0 BRA `(.L_x_35) ;  /* 0x0000000000808947 */ /* 0x000fea0003800000 */
[----:B------:R-:W-:-:S13]  /*1480*/  ISETP.GT.AND P0, PT, R11, 0xfe, PT ;  /* 0x000000fe0b00780c */ /* 0x000fda0003f04270 */
[----:B------:R-:W-:Y:S05]  /*1490*/  @P0 BRA `(.L_x_36) ;  /* 0x00000000006c0947 */ /* 0x000fea0003800000 */
[----:B------:R-:W-:-:S13]  /*14a0*/  ISETP.GE.AND P0, PT, R11, 0x1, PT ;  /* 0x000000010b00780c */ /* 0x000fda0003f06270 */
[----:B------:R-:W-:Y:S05]  /*14b0*/  @P0 BRA `(.L_x_37) ;  /* 0x0000000000740947 */ /* 0x000fea0003800000 */
[----:B------:R-:W-:Y:S02]  /*14c0*/  ISETP.GE.AND P0, PT, R11, -0x18, PT ;  /* 0xffffffe80b00780c */ /* 0x000fe40003f06270 */
[----:B------:R-:W-:-:S11]  /*14d0*/  LOP3.LUT R2, R2, 0x80000000, RZ, 0xc0, !PT ;  /* 0x8000000002027812 */ /* 0x000fd600078ec0ff */
[----:B------:R-:W-:Y:S05]  /*14e0*/  @!P0 BRA `(.L_x_37) ;  /* 0x0000000000688947 */ /* 0x000fea0003800000 */
[CCC-:B------:R-:W-:Y:S01]  /*14f0*/  FFMA.RZ R3, R14.reuse, R12.reuse, R15.reuse ;  /* 0x0000000c0e037223 */ /* 0x1c0fe2000000c00f */
[CCC-:B------:R-:W-:Y:S01]  /*1500*/  FFMA.RM R10, R14.reuse, R12.reuse, R15.reuse ;  /* 0x0000000c0e0a7223 */ /* 0x1c0fe2000000400f */
[C---:B------:R-:W-:Y:S02]  /*1510*/  ISETP.NE.AND P2, PT, R11.reuse, RZ, PT ;  /* 0x000000ff0b00720c */ /* 0x040fe40003f45270 */
[----:B------:R-:W-:Y:S02]  /*1520*/  ISETP.NE.AND P1, PT, R11, RZ, PT ;  /* 0x000000ff0b00720c */ /* 0x000fe40003f25270 */
[----:B------:R-:W-:Y:S01]  /*1530*/  LOP3.LUT R9, R3, 0x7fffff, RZ, 0xc0, !PT ;  /* 0x007fffff03097812 */ /* 0x000fe200078ec0ff */
[----:B------:R-:W-:Y:S01]  /*1540*/  FFMA.RP R3, R14, R12, R15 ;  /* 0x0000000c0e037223 */ /* 0x000fe2000000800f */
[----:B------:R-:W-:Y:S02]  /*1550*/  VIADD R12, R11, 0x20 ;  /* 0x000000200b0c7836 */ /* 0x000fe40000000000 */
[----:B------:R-:W-:Y:S01]  /*1560*/  LOP3.LUT R9, R9, 0x800000, RZ, 0xfc, !PT ;  /* 0x0080000009097812 */ /* 0x000fe200078efcff */
[----:B------:R-:W-:Y:S01]  /*1570*/  IMAD.MOV R11, RZ, RZ, -R11 ;  /* 0x000000ffff0b7224 */ /* 0x000fe200078e0a0b */
[----:B------:R-:W-:-:S02]  /*1580*/  FSETP.NEU.FTZ.AND P0, PT, R3, R10, PT ;  /* 0x0000000a0300720b */ /* 0x000fc40003f1d000 */
[----:B------:R-:W-:Y:S02]  /*1590*/  SHF.L.U32 R12, R9, R12, RZ ;  /* 0x0000000c090c7219 */ /* 0x000fe400000006ff */
[----:B------:R-:W-:Y:S02]  /*15a0*/  SEL R10, R11, RZ, P2 ;  /* 0x000000ff0b0a7207 */ /* 0x000fe40001000000 */
[----:B------:R-:W-:Y:S02]  /*15b0*/  ISETP.NE.AND P1, PT, R12, RZ, P1 ;  /* 0x000000ff0c00720c */ /* 0x000fe40000f25270 */
[----:B------:R-:W-:Y:S02]  /*15c0*/  SHF.R.U32.HI R10, RZ, R10, R9 ;  /* 0x0000000aff0a7219 */ /* 0x000fe40000011609 */
[----:B------:R-:W-:Y:S02]  /*15d0*/  PLOP3.LUT P0, PT, P0, P1, PT, 0xf8, 0x8f ;  /* 0x00000000008f781c */ /* 0x000fe40000703f70 */
[----:B------:R-:W-:-:S02]  /*15e0*/  SHF.R.U32.HI R12, RZ, 0x1, R10 ;  /* 0x00000001ff0c7819 */ /* 0x000fc4000001160a */
[----:B------:R-:W-:-:S04]  /*15f0*/  SEL R3, RZ, 0x1, !P0 ;  /* 0x00000001ff037807 */ /* 0x000fc80004000000 */
[----:B------:R-:W-:-:S04]  /*1600*/  LOP3.LUT R3, R3, 0x1, R12, 0xf8, !PT ;  /* 0x0000000103037812 */ /* 0x000fc800078ef80c */
[----:B------:R-:W-:-:S05]  /*1610*/  LOP3.LUT R3, R3, R10, RZ, 0xc0, !PT ;  /* 0x0000000a03037212 */ /* 0x000fca00078ec0ff */
[----:B------:R-:W-:-:S05]  /*1620*/  IMAD.IADD R3, R12, 0x1, R3 ;  /* 0x000000010c037824 */ /* 0x000fca00078e0203 */
[----:B------:R-:W-:Y:S01]  /*1630*/  LOP3.LUT R2, R3, R2, RZ, 0xfc, !PT ;  /* 0x0000000203027212 */ /* 0x000fe200078efcff */
[----:B------:R-:W-:Y:S06]  /*1640*/  BRA `(.L_x_37) ;  /* 0x0000000000107947 */ /* 0x000fec0003800000 */
.L_x_36:
[----:B------:R-:W-:-:S04]  /*1650*/  LOP3.LUT R2, R2, 0x80000000, RZ, 0xc0, !PT ;  /* 0x8000000002027812 */ /* 0x000fc800078ec0ff */
[----:B------:R-:W-:Y:S01]  /*1660*/  LOP3.LUT R2, R2, 0x7f800000, RZ, 0xfc, !PT ;  /* 0x7f80000002027812 */ /* 0x000fe200078efcff */
[----:B------:R-:W-:Y:S06]  /*1670*/  BRA `(.L_x_37) ;  /* 0x0000000000047947 */ /* 0x000fec0003800000 */
.L_x_35:
[----:B------:R-:W-:-:S07]  /*1680*/  IMAD R2, R10, 0x800000, R2 ;  /* 0x008000000a027824 */ /* 0x000fce00078e0202 */
.L_x_37:
[----:B------:R-:W-:Y:S05]  /*1690*/  BSYNC.RECONVERGENT B3 ;  /* 0x0000000000037941 */ /* 0x000fea0003800200 */
.L_x_34:
[----:B------:R-:W-:Y:S05]  /*16a0*/  BRA `(.L_x_38) ;  /* 0x0000000000207947 */ /* 0x000fea0003800000 */
.L_x_33:
[----:B------:R-:W-:-:S04]  /*16b0*/  LOP3.LUT R2, R2, 0x80000000, R3, 0x48, !PT ;  /* 0x8000000002027812 */ /* 0x000fc800078e4803 */
[----:B------:R-:W-:Y:S01]  /*16c0*/  LOP3.LUT R2, R2, 0x7f800000, RZ, 0xfc, !PT ;  /* 0x7f80000002027812 */ /* 0x000fe200078efcff */
[----:B------:R-:W-:Y:S06]  /*16d0*/  BRA `(.L_x_38) ;  /* 0x0000000000147947 */ /* 0x000fec0003800000 */
.L_x_32:
[----:B------:R-:W-:Y:S01]  /*16e0*/  LOP3.LUT R2, R2, 0x80000000, R3, 0x48, !PT ;  /* 0x8000000002027812 */ /* 0x000fe200078e4803 */
[----:B------:R-:W-:Y:S06]  /*16f0*/  BRA `(.L_x_38) ;  /* 0x00000000000c7947 */ /* 0x000fec0003800000 */
.L_x_31:
[----:B------:R-:W0:Y:S01]  /*1700*/  MUFU.RSQ R2, -QNAN ;  /* 0xffc0000000027908 */ /* 0x000e220000001400 */
[----:B------:R-:W-:Y:S05]  /*1710*/  BRA `(.L_x_38) ;  /* 0x0000000000047947 */ /* 0x000fea0003800000 */
.L_x_30:
[----:B------:R-:W-:-:S07]  /*1720*/  FADD.FTZ R2, R3, R2 ;  /* 0x0000000203027221 */ /* 0x000fce0000010000 */
.L_x_38:
[----:B------:R-:W-:Y:S05]  /*1730*/  BSYNC.RECONVERGENT B2 ;  /* 0x0000000000027941 */ /* 0x000fea0003800200 */
.L_x_28:
[----:B------:R-:W-:-:S04]  /*1740*/  IMAD.MOV.U32 R9, RZ, RZ, 0x0 ;  /* 0x00000000ff097424 */ /* 0x000fc800078e00ff */
[----:B0-----:R-:W-:Y:S05]  /*1750*/  RET.REL.NODEC R8 `(_Z14adjust_hue_hwciiPhS_) ;  /* 0xffffffe808287950 */ /* 0x001fea0003c3ffff */
.L_x_39:
[----:B------:R-:W-:-:S00]  /*1760*/  BRA `(.L_x_39) ;  /* 0xfffffffc00fc7947 */ /* 0x000fc0000383ffff */
[----:B------:R-:W-:-:S00]  /*1770*/  NOP ;  /* 0x0000000000007918 */ /* 0x000fc00000000000 */
        /* <DEDUP_REMOVED lines=8> */
.L_x_40:


//--------------------- .nv.shared.reserved.0     --------------------------
	.section	.nv.shared.reserved.0,"aw",@nobits
	.weak		__nv_reservedSMEM_offset_0_alias
	.size		__nv_reservedSMEM_offset_0_alias, 0, 64
	.other		__nv_reservedSMEM_offset_0_alias,@"STO_CUDA_RESERVED_SHARED STV_DEFAULT"
__nv_reservedSMEM_offset_0_alias:
	.zero		0
	.zero		64


//--------------------- .nv.constant0._Z14adjust_hue_hwciiPhS_ --------------------------
	.section	.nv.constant0._Z14adjust_hue_hwciiPhS_,"a",@progbits
	.sectionflags	@""
	.align	4
.nv.constant0._Z14adjust_hue_hwciiPhS_:
	.zero		920


//--------------------- SYMBOLS --------------------------

	.type		.nv.reservedSmem.offset0,@object
	.size		.nv.reservedSmem.offset0,0x4
